//
// Generated by NVIDIA NVVM Compiler
//
// Compiler Build ID: CL-36424714
// Cuda compilation tools, release 13.0, V13.0.88
// Based on NVVM 20.0.0
//

.version 9.0
.target sm_100
.address_size 64

	// .globl	_Z10axpyGlobalPfS_S_S_i

.visible .entry _Z10axpyGlobalPfS_S_S_i(
	.param .u64 .ptr .align 1 _Z10axpyGlobalPfS_S_S_i_param_0,
	.param .u64 .ptr .align 1 _Z10axpyGlobalPfS_S_S_i_param_1,
	.param .u64 .ptr .align 1 _Z10axpyGlobalPfS_S_S_i_param_2,
	.param .u64 .ptr .align 1 _Z10axpyGlobalPfS_S_S_i_param_3,
	.param .u32 _Z10axpyGlobalPfS_S_S_i_param_4
)
{
	.reg .pred 	%p<2>;
	.reg .b32 	%r<6>;
	.reg .b32 	%f<5>;
	.reg .b64 	%rd<13>;

	ld.param.u64 	%rd1, [_Z10axpyGlobalPfS_S_S_i_param_0];
	ld.param.u64 	%rd2, [_Z10axpyGlobalPfS_S_S_i_param_1];
	ld.param.u64 	%rd3, [_Z10axpyGlobalPfS_S_S_i_param_2];
	ld.param.u64 	%rd4, [_Z10axpyGlobalPfS_S_S_i_param_3];
	ld.param.u32 	%r2, [_Z10axpyGlobalPfS_S_S_i_param_4];
	mov.u32 	%r3, %ctaid.x;
	mov.u32 	%r4, %ntid.x;
	mov.u32 	%r5, %tid.x;
	mad.lo.s32 	%r1, %r3, %r4, %r5;
	setp.ge.s32 	%p1, %r1, %r2;
	@%p1 bra 	$L__BB0_2;
	cvta.to.global.u64 	%rd5, %rd1;
	cvta.to.global.u64 	%rd6, %rd2;
	cvta.to.global.u64 	%rd7, %rd3;
	cvta.to.global.u64 	%rd8, %rd4;
	ld.global.f32 	%f1, [%rd5];
	mul.wide.s32 	%rd9, %r1, 4;
	add.s64 	%rd10, %rd6, %rd9;
	ld.global.f32 	%f2, [%rd10];
	add.s64 	%rd11, %rd7, %rd9;
	ld.global.f32 	%f3, [%rd11];
	fma.rn.f32 	%f4, %f1, %f2, %f3;
	add.s64 	%rd12, %rd8, %rd9;
	st.global.f32 	[%rd12], %f4;
$L__BB0_2:
	ret;

}


// ===== COMPILED SASS (sm_100) =====

	.target	sm_100

	.elftype	@"ET_EXEC"


//--------------------- .note.nv.tkinfo           --------------------------
	.section	.note.nv.tkinfo,"",@"SHT_NOTE"
	.sectionflags	@"SHF_NOTE_NV_TKINFO"
	.tkinfo
        /*0018*/ 	.word	0x00000002
        /*0030*/ 	.string	""
        /*0030*/ 	.string	"ptxas"
        /*0030*/ 	.string	"Cuda compilation tools, release 13.0, V13.0.88"
        /*0030*/ 	.string	"Build cuda_13.0.r13.0/compiler.36424714_0"
        /*0030*/ 	.string	"-arch sm_100 -m 64 "



//--------------------- .note.nv.cuinfo           --------------------------
	.section	.note.nv.cuinfo,"",@"SHT_NOTE"
	.sectionflags	@"SHF_NOTE_NV_CUINFO"
        /*0018*/ 	.short	0x0002
        /*001a*/ 	.short	0x0064
        /*001c*/ 	.short	0x0082
	.zero		2


//--------------------- .nv.info                  --------------------------
	.section	.nv.info,"",@"SHT_CUDA_INFO"
	.align	4


	//----- nvinfo : EIATTR_REGCOUNT
	.align		4
        /*0000*/ 	.byte	0x04, 0x2f
        /*0002*/ 	.short	(.L_1 - .L_0)
	.align		4
.L_0:
        /*0004*/ 	.word	index@(_Z10axpyGlobalPfS_S_S_i)
        /*0008*/ 	.word	0x0000000e


	//----- nvinfo : EIATTR_FRAME_SIZE
	.align		4
.L_1:
        /*000c*/ 	.byte	0x04, 0x11
        /*000e*/ 	.short	(.L_3 - .L_2)
	.align		4
.L_2:
        /*0010*/ 	.word	index@(_Z10axpyGlobalPfS_S_S_i)
        /*0014*/ 	.word	0x00000000


	//----- nvinfo : EIATTR_MIN_STACK_SIZE
	.align		4
.L_3:
        /*0018*/ 	.byte	0x04, 0x12
        /*001a*/ 	.short	(.L_5 - .L_4)
	.align		4
.L_4:
        /*001c*/ 	.word	index@(_Z10axpyGlobalPfS_S_S_i)
        /*0020*/ 	.word	0x00000000
.L_5:


//--------------------- .nv.compat                --------------------------
	.section	.nv.compat,"",@"SHT_CUDA_COMPAT_INFO"
	.align	4
        /*0000*/ 	.byte	0x02, 0x09, 0x00, 0x00, 0x02, 0x02, 0x01, 0x00, 0x02, 0x05, 0x05, 0x00, 0x03, 0x07, 0x01, 0x01
        /*0010*/ 	.byte	0x02, 0x03, 0x00, 0x00, 0x02, 0x06, 0x01, 0x00, 0x04, 0x0b, 0x08, 0x00, 0x09, 0x00, 0x00, 0x00
        /*0020*/ 	.byte	0x00, 0x00, 0x00, 0x00


//--------------------- .nv.info._Z10axpyGlobalPfS_S_S_i --------------------------
	.section	.nv.info._Z10axpyGlobalPfS_S_S_i,"",@"SHT_CUDA_INFO"
	.sectionflags	@""
	.align	4


	//----- nvinfo : EIATTR_CUDA_API_VERSION
	.align		4
        /*0000*/ 	.byte	0x04, 0x37
        /*0002*/ 	.short	(.L_7 - .L_6)
.L_6:
        /*0004*/ 	.word	0x00000082


	//----- nvinfo : EIATTR_KPARAM_INFO
	.align		4
.L_7:
        /*0008*/ 	.byte	0x04, 0x17
        /*000a*/ 	.short	(.L_9 - .L_8)
.L_8:
        /*000c*/ 	.word	0x00000000
        /*0010*/ 	.short	0x0004
        /*0012*/ 	.short	0x0020
        /*0014*/ 	.byte	0x00, 0xf0, 0x11, 0x00


	//----- nvinfo : EIATTR_KPARAM_INFO
	.align		4
.L_9:
        /*0018*/ 	.byte	0x04, 0x17
        /*001a*/ 	.short	(.L_11 - .L_10)
.L_10:
        /*001c*/ 	.word	0x00000000
        /*0020*/ 	.short	0x0003
        /*0022*/ 	.short	0x0018
        /*0024*/ 	.byte	0x00, 0xf5, 0x21, 0x00


	//----- nvinfo : EIATTR_KPARAM_INFO
	.align		4
.L_11:
        /*0028*/ 	.byte	0x04, 0x17
        /*002a*/ 	.short	(.L_13 - .L_12)
.L_12:
        /*002c*/ 	.word	0x00000000
        /*0030*/ 	.short	0x0002
        /*0032*/ 	.short	0x0010
        /*0034*/ 	.byte	0x00, 0xf5, 0x21, 0x00


	//----- nvinfo : EIATTR_KPARAM_INFO
	.align		4
.L_13:
        /*0038*/ 	.byte	0x04, 0x17
        /*003a*/ 	.short	(.L_15 - .L_14)
.L_14:
        /*003c*/ 	.word	0x00000000
        /*0040*/ 	.short	0x0001
        /*0042*/ 	.short	0x0008
        /*0044*/ 	.byte	0x00, 0xf5, 0x21, 0x00


	//----- nvinfo : EIATTR_KPARAM_INFO
	.align		4
.L_15:
        /*0048*/ 	.byte	0x04, 0x17
        /*004a*/ 	.short	(.L_17 - .L_16)
.L_16:
        /*004c*/ 	.word	0x00000000
        /*0050*/ 	.short	0x0000
        /*0052*/ 	.short	0x0000
        /*0054*/ 	.byte	0x00, 0xf5, 0x21, 0x00


	//----- nvinfo : EIATTR_SPARSE_MMA_MASK
	.align		4
.L_17:
        /*0058*/ 	.byte	0x03, 0x50
        /*005a*/ 	.short	0x0000


	//----- nvinfo : EIATTR_MAXREG_COUNT
	.align		4
        /*005c*/ 	.byte	0x03, 0x1b
        /*005e*/ 	.short	0x00ff


	//----- nvinfo : EIATTR_MERCURY_ISA_VERSION
	.align		4
        /*0060*/ 	.byte	0x03, 0x5f
        /*0062*/ 	.short	0x0101


	//----- nvinfo : EIATTR_VRC_CTA_INIT_COUNT
	.align		4
        /*0064*/ 	.byte	0x02, 0x4a
	.zero		1
	.zero		1


	//----- nvinfo : EIATTR_EXIT_INSTR_OFFSETS
	.align		4
        /*0068*/ 	.byte	0x04, 0x1c
        /*006a*/ 	.short	(.L_19 - .L_18)


	//   ....[0]....
.L_18:
        /*006c*/ 	.word	0x00000070


	//   ....[1]....
        /*0070*/ 	.word	0x00000150


	//----- nvinfo : EIATTR_CBANK_PARAM_SIZE
	.align		4
.L_19:
        /*0074*/ 	.byte	0x03, 0x19
        /*0076*/ 	.short	0x0024


	//----- nvinfo : EIATTR_PARAM_CBANK
	.align		4
        /*0078*/ 	.byte	0x04, 0x0a
        /*007a*/ 	.short	(.L_21 - .L_20)
	.align		4
.L_20:
        /*007c*/ 	.word	index@(.nv.constant0._Z10axpyGlobalPfS_S_S_i)
        /*0080*/ 	.short	0x0380
        /*0082*/ 	.short	0x0024


	//----- nvinfo : EIATTR_SW_WAR
	.align		4
.L_21:
        /*0084*/ 	.byte	0x04, 0x36
        /*0086*/ 	.short	(.L_23 - .L_22)
.L_22:
        /*0088*/ 	.word	0x00000008
.L_23:


//--------------------- .nv.callgraph             --------------------------
	.section	.nv.callgraph,"",@"SHT_CUDA_CALLGRAPH"
	.align	4
	.sectionentsize	8
	.align		4
        /*0000*/ 	.word	0x00000000
	.align		4
        /*0004*/ 	.word	0xffffffff
	.align		4
        /*0008*/ 	.word	0x00000000
	.align		4
        /*000c*/ 	.word	0xfffffffe
	.align		4
        /*0010*/ 	.word	0x00000000
	.align		4
        /*0014*/ 	.word	0xfffffffd
	.align		4
        /*0018*/ 	.word	0x00000000
	.align		4
        /*001c*/ 	.word	0xfffffffc


//--------------------- .text._Z10axpyGlobalPfS_S_S_i --------------------------
	.section	.text._Z10axpyGlobalPfS_S_S_i,"ax",@progbits
	.align	128
        .global         _Z10axpyGlobalPfS_S_S_i
        .type           _Z10axpyGlobalPfS_S_S_i,@function
        .size           _Z10axpyGlobalPfS_S_S_i,(.L_x_1 - _Z10axpyGlobalPfS_S_S_i)
        .other          _Z10axpyGlobalPfS_S_S_i,@"STO_CUDA_ENTRY STV_DEFAULT"
_Z10axpyGlobalPfS_S_S_i:
.text._Z10axpyGlobalPfS_S_S_i:
[----:B------:R-:W-:Y:S01]  /*0000*/  LDC R1, c[0x0][0x37c] ;  /* 0x0000df00ff017b82 */ /* 0x000fe20000000800 */
[----:B------:R-:W0:Y:S07]  /*0010*/  S2R R0, SR_TID.X ;  /* 0x0000000000007919 */ /* 0x000e2e0000002100 */
[----:B------:R-:W0:Y:S01]  /*0020*/  S2UR UR4, SR_CTAID.X ;  /* 0x00000000000479c3 */ /* 0x000e220000002500 */
[----:B------:R-:W1:Y:S07]  /*0030*/  LDCU UR5, c[0x0][0x3a0] ;  /* 0x00007400ff0577ac */ /* 0x000e6e0008000800 */
[----:B------:R-:W0:Y:S02]  /*0040*/  LDC R11, c[0x0][0x360] ;  /* 0x0000d800ff0b7b82 */ /* 0x000e240000000800 */
[----:B0-----:R-:W-:-:S05]  /*0050*/  IMAD R11, R11, UR4, R0 ;  /* 0x000000040b0b7c24 */ /* 0x001fca000f8e0200 */
[----:B-1----:R-:W-:-:S13]  /*0060*/  ISETP.GE.AND P0, PT, R11, UR5, PT ;  /* 0x000000050b007c0c */ /* 0x002fda000bf06270 */
[----:B------:R-:W-:Y:S05]  /*0070*/  @P0 EXIT ;  /* 0x000000000000094d */ /* 0x000fea0003800000 */
[----:B------:R-:W0:Y:S01]  /*0080*/  LDC.64 R4, c[0x0][0x388] ;  /* 0x0000e200ff047b82 */ /* 0x000e220000000a00 */
[----:B------:R-:W1:Y:S07]  /*0090*/  LDCU.64 UR4, c[0x0][0x358] ;  /* 0x00006b00ff0477ac */ /* 0x000e6e0008000a00 */
[----:B------:R-:W2:Y:S08]  /*00a0*/  LDC.64 R6, c[0x0][0x390] ;  /* 0x0000e400ff067b82 */ /* 0x000eb00000000a00 */
[----:B------:R-:W3:Y:S01]  /*00b0*/  LDC.64 R2, c[0x0][0x380] ;  /* 0x0000e000ff027b82 */ /* 0x000ee20000000a00 */
[----:B0-----:R-:W-:-:S07]  /*00c0*/  IMAD.WIDE R4, R11, 0x4, R4 ;  /* 0x000000040b047825 */ /* 0x001fce00078e0204 */
[----:B------:R-:W0:Y:S01]  /*00d0*/  LDC.64 R8, c[0x0][0x398] ;  /* 0x0000e600ff087b82 */ /* 0x000e220000000a00 */
[----:B-1----:R-:W4:Y:S01]  /*00e0*/  LDG.E R5, desc[UR4][R4.64] ;  /* 0x0000000404057981 */ /* 0x002f22000c1e1900 */
[----:B--2---:R-:W-:-:S06]  /*00f0*/  IMAD.WIDE R6, R11, 0x4, R6 ;  /* 0x000000040b067825 */ /* 0x004fcc00078e0206 */
[----:B------:R-:W4:Y:S04]  /*0100*/  LDG.E R7, desc[UR4][R6.64] ;  /* 0x0000000406077981 */ /* 0x000f28000c1e1900 */
[----:B---3--:R-:W4:Y:S01]  /*0110*/  LDG.E R2, desc[UR4][R2.64] ;  /* 0x0000000402027981 */ /* 0x008f22000c1e1900 */
[----:B0-----:R-:W-:-:S04]  /*0120*/  IMAD.WIDE R8, R11, 0x4, R8 ;  /* 0x000000040b087825 */ /* 0x001fc800078e0208 */
[----:B----4-:R-:W-:-:S05]  /*0130*/  FFMA R11, R2, R5, R7 ;  /* 0x00000005020b7223 */ /* 0x010fca0000000007 */
[----:B------:R-:W-:Y:S01]  /*0140*/  STG.E desc[UR4][R8.64], R11 ;  /* 0x0000000b08007986 */ /* 0x000fe2000c101904 */
[----:B------:R-:W-:Y:S05]  /*0150*/  EXIT ;  /* 0x000000000000794d */ /* 0x000fea0003800000 */
.L_x_0:
[----:B------:R-:W-:-:S00]  /*0160*/  BRA `(.L_x_0) ;  /* 0xfffffffc00fc7947 */ /* 0x000fc0000383ffff */
[----:B------:R-:W-:-:S00]  /*0170*/  NOP ;  /* 0x0000000000007918 */ /* 0x000fc00000000000 */
        /* <DEDUP_REMOVED lines=8> */
.L_x_1:


//--------------------- .nv.shared.reserved.0     --------------------------
	.section	.nv.shared.reserved.0,"aw",@nobits
	.weak		__nv_reservedSMEM_offset_0_alias
	.size		__nv_reservedSMEM_offset_0_alias, 0, 64
	.other		__nv_reservedSMEM_offset_0_alias,@"STO_CUDA_RESERVED_SHARED STV_DEFAULT"
__nv_reservedSMEM_offset_0_alias:
	.zero		0
	.zero		64


//--------------------- .nv.constant0._Z10axpyGlobalPfS_S_S_i --------------------------
	.section	.nv.constant0._Z10axpyGlobalPfS_S_S_i,"a",@progbits
	.sectionflags	@""
	.align	4
.nv.constant0._Z10axpyGlobalPfS_S_S_i:
	.zero		932


//--------------------- SYMBOLS --------------------------

	.type		.nv.reservedSmem.offset0,@object
	.size		.nv.reservedSmem.offset0,0x4
